	.headerflags	@"EF_CUDA_TEXMODE_UNIFIED EF_CUDA_64BIT_ADDRESS EF_CUDA_ACCELERATORS EF_CUDA_SM90 EF_CUDA_VIRTUAL_SM(EF_CUDA_SM90)"
	.elftype	@"ET_EXEC"


//--------------------- .nv.info                  --------------------------
	.section	.nv.info,"",@"SHT_CUDA_INFO"
	.align	4


	//----- nvinfo : EIATTR_REGCOUNT
	.align		4
        /*0000*/ 	.byte	0x04, 0x2f
        /*0002*/ 	.short	(.L_1 - .L_0)
	.align		4
.L_0:
        /*0004*/ 	.word	index@(triton_poi_fused_avg_pool2d_sub_0)
        /*0008*/ 	.word	0x0000001e


	//----- nvinfo : EIATTR_MIN_STACK_SIZE
	.align		4
.L_1:
        /*000c*/ 	.byte	0x04, 0x12
        /*000e*/ 	.short	(.L_3 - .L_2)
	.align		4
.L_2:
        /*0010*/ 	.word	index@(triton_poi_fused_avg_pool2d_sub_0)
        /*0014*/ 	.word	0x00000000


	//----- nvinfo : EIATTR_FRAME_SIZE
	.align		4
.L_3:
        /*0018*/ 	.byte	0x04, 0x11
        /*001a*/ 	.short	(.L_5 - .L_4)
	.align		4
.L_4:
        /*001c*/ 	.word	index@(triton_poi_fused_avg_pool2d_sub_0)
        /*0020*/ 	.word	0x00000000


	//----- nvinfo : EIATTR_MIN_STACK_SIZE
	.align		4
.L_5:
        /*0024*/ 	.byte	0x04, 0x12
        /*0026*/ 	.short	(.L_7 - .L_6)
	.align		4
.L_6:
        /*0028*/ 	.word	index@(triton_poi_fused_avg_pool2d_sub_0)
        /*002c*/ 	.word	0x00000000
.L_7:


//--------------------- .nv.info.triton_poi_fused_avg_pool2d_sub_0 --------------------------
	.section	.nv.info.triton_poi_fused_avg_pool2d_sub_0,"",@"SHT_CUDA_INFO"
	.sectionflags	@""
	.align	4


	//----- nvinfo : EIATTR_CUDA_API_VERSION
	.align		4
        /*0000*/ 	.byte	0x04, 0x37
        /*0002*/ 	.short	(.L_9 - .L_8)
.L_8:
        /*0004*/ 	.word	0x0000007c


	//----- nvinfo : EIATTR_KPARAM_INFO
	.align		4
.L_9:
        /*0008*/ 	.byte	0x04, 0x17
        /*000a*/ 	.short	(.L_11 - .L_10)
.L_10:
        /*000c*/ 	.word	0x00000000
        /*0010*/ 	.short	0x0002
        /*0012*/ 	.short	0x0010
        /*0014*/ 	.byte	0x00, 0xf0, 0x11, 0x00


	//----- nvinfo : EIATTR_KPARAM_INFO
	.align		4
.L_11:
        /*0018*/ 	.byte	0x04, 0x17
        /*001a*/ 	.short	(.L_13 - .L_12)
.L_12:
        /*001c*/ 	.word	0x00000000
        /*0020*/ 	.short	0x0001
        /*0022*/ 	.short	0x0008
        /*0024*/ 	.byte	0x00, 0xf4, 0x21, 0x00


	//----- nvinfo : EIATTR_KPARAM_INFO
	.align		4
.L_13:
        /*0028*/ 	.byte	0x04, 0x17
        /*002a*/ 	.short	(.L_15 - .L_14)
.L_14:
        /*002c*/ 	.word	0x00000000
        /*0030*/ 	.short	0x0000
        /*0032*/ 	.short	0x0000
        /*0034*/ 	.byte	0x00, 0xf4, 0x21, 0x00


	//----- nvinfo : EIATTR_SPARSE_MMA_MASK
	.align		4
.L_15:
        /*0038*/ 	.byte	0x03, 0x50
        /*003a*/ 	.short	0x0000


	//----- nvinfo : EIATTR_MAXREG_COUNT
	.align		4
        /*003c*/ 	.byte	0x03, 0x1b
        /*003e*/ 	.short	0x00ff


	//----- nvinfo : EIATTR_EXIT_INSTR_OFFSETS
	.align		4
        /*0040*/ 	.byte	0x04, 0x1c
        /*0042*/ 	.short	(.L_17 - .L_16)


	//   ....[0]....
.L_16:
        /*0044*/ 	.word	0x000007b0


	//   ....[1]....
        /*0048*/ 	.word	0x000007d0


	//----- nvinfo : EIATTR_REQNTID
	.align		4
.L_17:
        /*004c*/ 	.byte	0x04, 0x10
        /*004e*/ 	.short	(.L_19 - .L_18)
.L_18:
        /*0050*/ 	.word	0x00000080
        /*0054*/ 	.word	0x00000001
        /*0058*/ 	.word	0x00000001


	//----- nvinfo : EIATTR_CBANK_PARAM_SIZE
	.align		4
.L_19:
        /*005c*/ 	.byte	0x03, 0x19
        /*005e*/ 	.short	0x0014


	//----- nvinfo : EIATTR_PARAM_CBANK
	.align		4
        /*0060*/ 	.byte	0x04, 0x0a
        /*0062*/ 	.short	(.L_21 - .L_20)
	.align		4
.L_20:
        /*0064*/ 	.word	index@(.nv.constant0.triton_poi_fused_avg_pool2d_sub_0)
        /*0068*/ 	.short	0x0210
        /*006a*/ 	.short	0x0014


	//----- nvinfo : EIATTR_SW_WAR
	.align		4
.L_21:
        /*006c*/ 	.byte	0x04, 0x36
        /*006e*/ 	.short	(.L_23 - .L_22)
.L_22:
        /*0070*/ 	.word	0x00000008
.L_23:


//--------------------- .nv.callgraph             --------------------------
	.section	.nv.callgraph,"",@"SHT_CUDA_CALLGRAPH"
	.align	4
	.sectionentsize	8
	.align		4
        /*0000*/ 	.word	0x00000000
	.align		4
        /*0004*/ 	.word	0xffffffff
	.align		4
        /*0008*/ 	.word	0x00000000
	.align		4
        /*000c*/ 	.word	0xfffffffe
	.align		4
        /*0010*/ 	.word	0x00000000
	.align		4
        /*0014*/ 	.word	0xfffffffd
	.align		4
        /*0018*/ 	.word	0x00000000
	.align		4
        /*001c*/ 	.word	0xfffffffc


//--------------------- .text.triton_poi_fused_avg_pool2d_sub_0 --------------------------
	.section	.text.triton_poi_fused_avg_pool2d_sub_0,"ax",@progbits
	.align	128
        .global         triton_poi_fused_avg_pool2d_sub_0
        .type           triton_poi_fused_avg_pool2d_sub_0,@function
        .size           triton_poi_fused_avg_pool2d_sub_0,(.L_x_1 - triton_poi_fused_avg_pool2d_sub_0)
        .other          triton_poi_fused_avg_pool2d_sub_0,@"STO_CUDA_ENTRY STV_DEFAULT"
triton_poi_fused_avg_pool2d_sub_0:
.text.triton_poi_fused_avg_pool2d_sub_0:
[----:B------:R-:W0:Y:S02]  /*0000*/  LDC R1, c[0x0][0x28] ;  /* 0x00000a00ff017b82 */ /* 0x000e240000000800 */
[----:B------:R-:W1:Y:S01]  /*0010*/  S2R R13, SR_TID.X ;  /* 0x00000000000d7919 */ /* 0x000e620000002100 */
[----:B------:R-:W2:Y:S01]  /*0020*/  LDC.64 R4, c[0x0][0x218] ;  /* 0x00008600ff047b82 */ /* 0x000ea20000000a00 */
[----:B------:R-:W-:Y:S01]  /*0030*/  IMAD.MOV.U32 R12, RZ, RZ, RZ ;  /* 0x000000ffff0c7224 */ /* 0x000fe200078e00ff */
[----:B------:R-:W-:Y:S01]  /*0040*/  ULDC.64 UR4, c[0x0][0x208] ;  /* 0x0000820000047ab9 */ /* 0x000fe20000000a00 */
[----:B------:R-:W3:Y:S01]  /*0050*/  S2R R0, SR_CTAID.X ;  /* 0x0000000000007919 */ /* 0x000ee20000002500 */
[----:B-1----:R-:W-:Y:S02]  /*0060*/  LOP3.LUT R13, R13, 0x7f, RZ, 0xc0, !PT ;  /* 0x0000007f0d0d7812 */ /* 0x002fe400078ec0ff */
[----:B---3--:R-:W-:-:S03]  /*0070*/  SHF.R.S32.HI R2, RZ, 0x18, R0 ;  /* 0x00000018ff027819 */ /* 0x008fc60000011400 */
[----:B------:R-:W-:Y:S01]  /*0080*/  IMAD R13, R0, 0x80, R13 ;  /* 0x00000080000d7824 */ /* 0x000fe200078e020d */
[----:B------:R-:W-:-:S03]  /*0090*/  SGXT R0, R2, 0x1 ;  /* 0x000000010200781a */ /* 0x000fc60000000200 */
[----:B------:R-:W-:Y:S01]  /*00a0*/  VIADD R11, R13, 0xfffffffd ;  /* 0xfffffffd0d0b7836 */ /* 0x000fe20000000000 */
[----:B------:R-:W-:-:S03]  /*00b0*/  LEA.HI R0, R0, R13, RZ, 0x2 ;  /* 0x0000000d00007211 */ /* 0x000fc600078f10ff */
[----:B--2---:R-:W-:Y:S01]  /*00c0*/  IMAD.WIDE R10, R11, 0x4, R4 ;  /* 0x000000040b0a7825 */ /* 0x004fe200078e0204 */
[----:B------:R-:W-:Y:S02]  /*00d0*/  SHF.R.S32.HI R6, RZ, 0x2, R0 ;  /* 0x00000002ff067819 */ /* 0x000fe40000011400 */
[----:B------:R-:W-:Y:S02]  /*00e0*/  LOP3.LUT R2, R0, 0xfffffffc, RZ, 0xc0, !PT ;  /* 0xfffffffc00027812 */ /* 0x000fe400078ec0ff */
[----:B------:R-:W-:-:S03]  /*00f0*/  LEA.HI R0, R6, R6, RZ, 0x2 ;  /* 0x0000000606007211 */ /* 0x000fc600078f10ff */
[C---:B------:R-:W-:Y:S01]  /*0100*/  IMAD.IADD R2, R13.reuse, 0x1, -R2 ;  /* 0x000000010d027824 */ /* 0x040fe200078e0a02 */
[----:B------:R-:W-:Y:S01]  /*0110*/  LOP3.LUT R7, R0, 0xfffffffc, RZ, 0xc0, !PT ;  /* 0xfffffffc00077812 */ /* 0x000fe200078ec0ff */
[----:B------:R-:W-:Y:S02]  /*0120*/  IMAD.MOV.U32 R0, RZ, RZ, RZ ;  /* 0x000000ffff007224 */ /* 0x000fe400078e00ff */
[----:B------:R-:W-:Y:S02]  /*0130*/  VIADD R3, R2, 0x1 ;  /* 0x0000000102037836 */ /* 0x000fe40000000000 */
[----:B------:R-:W-:Y:S02]  /*0140*/  IMAD.IADD R17, R6, 0x1, -R7 ;  /* 0x0000000106117824 */ /* 0x000fe400078e0a07 */
[----:B------:R-:W-:Y:S01]  /*0150*/  VIADD R7, R13, 0xfffffffb ;  /* 0xfffffffb0d077836 */ /* 0x000fe20000000000 */
[----:B------:R-:W-:Y:S02]  /*0160*/  ISETP.GE.U32.AND P0, PT, R3, 0x4, PT ;  /* 0x000000040300780c */ /* 0x000fe40003f06070 */
[----:B------:R-:W-:Y:S01]  /*0170*/  ISETP.GT.AND P2, PT, R17, RZ, PT ;  /* 0x000000ff1100720c */ /* 0x000fe20003f44270 */
[----:B------:R-:W-:Y:S01]  /*0180*/  IMAD.WIDE R6, R7, 0x4, R4 ;  /* 0x0000000407067825 */ /* 0x000fe200078e0204 */
[----:B------:R-:W-:-:S02]  /*0190*/  ISETP.GT.AND P3, PT, R17, RZ, !P0 ;  /* 0x000000ff1100720c */ /* 0x000fc40004764270 */
[C---:B------:R-:W-:Y:S02]  /*01a0*/  ISETP.GT.AND P1, PT, R2.reuse, RZ, P2 ;  /* 0x000000ff0200720c */ /* 0x040fe40001724270 */
[C---:B------:R-:W-:Y:S02]  /*01b0*/  ISETP.LT.AND P3, PT, R13.reuse, 0x100, P3 ;  /* 0x000001000d00780c */ /* 0x040fe40001f61270 */
[----:B------:R-:W-:Y:S02]  /*01c0*/  ISETP.LT.AND P1, PT, R13, 0x100, P1 ;  /* 0x000001000d00780c */ /* 0x000fe40000f21270 */
[----:B------:R-:W-:-:S04]  /*01d0*/  ISETP.GT.AND P2, PT, R2, -0x1, P2 ;  /* 0xffffffff0200780c */ /* 0x000fc80001744270 */
[----:B------:R-:W-:-:S05]  /*01e0*/  ISETP.LT.AND P2, PT, R13, 0x100, P2 ;  /* 0x000001000d00780c */ /* 0x000fca0001741270 */
[----:B------:R-:W2:Y:S04]  /*01f0*/  @P3 LDG.E R0, desc[UR4][R10.64] ;  /* 0x000000040a003981 */ /* 0x000ea8000c1e1900 */
[----:B------:R1:W3:Y:S01]  /*0200*/  @P1 LDG.E R12, desc[UR4][R6.64] ;  /* 0x00000004060c1981 */ /* 0x0002e2000c1e1900 */
[----:B------:R-:W-:Y:S01]  /*0210*/  VIADD R9, R13, 0xfffffffc ;  /* 0xfffffffc0d097836 */ /* 0x000fe20000000000 */
[----:B------:R-:W-:-:S03]  /*0220*/  CS2R R20, SRZ ;  /* 0x0000000000147805 */ /* 0x000fc6000001ff00 */
[----:B------:R-:W-:-:S05]  /*0230*/  IMAD.WIDE R8, R9, 0x4, R4 ;  /* 0x0000000409087825 */ /* 0x000fca00078e0204 */
[----:B------:R4:W5:Y:S01]  /*0240*/  @P2 LDG.E R21, desc[UR4][R8.64] ;  /* 0x0000000408152981 */ /* 0x000962000c1e1900 */
[C---:B------:R-:W-:Y:S01]  /*0250*/  ISETP.GT.AND P5, PT, R17.reuse, 0x1, PT ;  /* 0x000000011100780c */ /* 0x040fe20003fa4270 */
[C---:B------:R-:W-:Y:S01]  /*0260*/  VIADD R14, R17.reuse, 0x2 ;  /* 0x00000002110e7836 */ /* 0x040fe20000000000 */
[C---:B------:R-:W-:Y:S01]  /*0270*/  ISETP.GE.AND P4, PT, R17.reuse, 0x2, PT ;  /* 0x000000021100780c */ /* 0x040fe20003f86270 */
[C---:B-1----:R-:W-:Y:S01]  /*0280*/  VIADD R6, R2.reuse, 0x2 ;  /* 0x0000000202067836 */ /* 0x042fe20000000000 */
[C---:B------:R-:W-:Y:S01]  /*0290*/  ISETP.GT.AND P6, PT, R2.reuse, 0x1, PT ;  /* 0x000000010200780c */ /* 0x040fe20003fc4270 */
[----:B------:R-:W-:Y:S01]  /*02a0*/  VIADD R19, R2, 0xffffffff ;  /* 0xffffffff02137836 */ /* 0x000fe20000000000 */
[----:B------:R-:W-:Y:S01]  /*02b0*/  SEL R10, R14, RZ, !P4 ;  /* 0x000000ff0e0a7207 */ /* 0x000fe20006000000 */
[----:B------:R-:W-:Y:S01]  /*02c0*/  VIADD R14, R17, 0xffffffff ;  /* 0xffffffff110e7836 */ /* 0x000fe20000000000 */
[----:B------:R-:W-:Y:S02]  /*02d0*/  ISETP.GE.AND P4, PT, R13, 0x100, PT ;  /* 0x000001000d00780c */ /* 0x000fe40003f86270 */
[----:B------:R-:W-:Y:S01]  /*02e0*/  LOP3.LUT R7, R17, R2, RZ, 0xfc, !PT ;  /* 0x0000000211077212 */ /* 0x000fe200078efcff */
[----:B------:R-:W-:Y:S01]  /*02f0*/  VIADD R15, R10, 0x4 ;  /* 0x000000040a0f7836 */ /* 0x000fe20000000000 */
[----:B------:R-:W-:Y:S01]  /*0300*/  SEL R14, R14, RZ, P5 ;  /* 0x000000ff0e0e7207 */ /* 0x000fe20002800000 */
[----:B------:R-:W-:Y:S01]  /*0310*/  @!P5 IMAD.MOV R15, RZ, RZ, R10 ;  /* 0x000000ffff0fd224 */ /* 0x000fe200078e020a */
[----:B------:R-:W-:Y:S01]  /*0320*/  ISETP.GT.AND P5, PT, R7, -0x1, !P4 ;  /* 0xffffffff0700780c */ /* 0x000fe200067a4270 */
[----:B------:R-:W-:Y:S01]  /*0330*/  VIADD R7, R13, 0xffffffff ;  /* 0xffffffff0d077836 */ /* 0x000fe20000000000 */
[----:B------:R-:W-:-:S02]  /*0340*/  ISETP.GT.AND P0, PT, R17, -0x1, !P0 ;  /* 0xffffffff1100780c */ /* 0x000fc40004704270 */
[----:B------:R-:W-:Y:S02]  /*0350*/  CS2R R22, SRZ ;  /* 0x0000000000167805 */ /* 0x000fe4000001ff00 */
[----:B------:R-:W-:Y:S02]  /*0360*/  SEL R19, R19, RZ, P6 ;  /* 0x000000ff13137207 */ /* 0x000fe40003000000 */
[C---:B------:R-:W-:Y:S01]  /*0370*/  ISETP.LT.AND P0, PT, R13.reuse, 0x100, P0 ;  /* 0x000001000d00780c */ /* 0x040fe20000701270 */
[C---:B------:R-:W-:Y:S02]  /*0380*/  VIADD R11, R13.reuse, 0x1 ;  /* 0x000000010d0b7836 */ /* 0x040fe40000000000 */
[----:B----4-:R-:W-:Y:S02]  /*0390*/  VIADD R9, R13, 0x3 ;  /* 0x000000030d097836 */ /* 0x010fe40000000000 */
[----:B------:R-:W-:-:S04]  /*03a0*/  IMAD.WIDE R10, R11, 0x4, R4 ;  /* 0x000000040b0a7825 */ /* 0x000fc800078e0204 */
[----:B------:R-:W-:Y:S02]  /*03b0*/  IMAD.MOV.U32 R18, RZ, RZ, RZ ;  /* 0x000000ffff127224 */ /* 0x000fe400078e00ff */
[C---:B------:R-:W-:Y:S02]  /*03c0*/  VIADD R25, R13.reuse, 0x4 ;  /* 0x000000040d197836 */ /* 0x040fe40000000000 */
[----:B------:R-:W4:Y:S01]  /*03d0*/  @P0 LDG.E R20, desc[UR4][R10.64] ;  /* 0x000000040a140981 */ /* 0x000f22000c1e1900 */
[----:B------:R-:W-:Y:S01]  /*03e0*/  VIADD R27, R13, 0x5 ;  /* 0x000000050d1b7836 */ /* 0x000fe20000000000 */
[----:B--2---:R-:W-:Y:S02]  /*03f0*/  SEL R0, R0, RZ, P3 ;  /* 0x000000ff00007207 */ /* 0x004fe40001800000 */
[----:B------:R-:W-:Y:S02]  /*0400*/  ISETP.GE.AND P3, PT, R2, 0x2, PT ;  /* 0x000000020200780c */ /* 0x000fe40003f66270 */
[----:B---3--:R-:W-:-:S02]  /*0410*/  SEL R12, R12, RZ, P1 ;  /* 0x000000ff0c0c7207 */ /* 0x008fc40000800000 */
[C---:B------:R-:W-:Y:S02]  /*0420*/  ISETP.GT.AND P1, PT, R17.reuse, -0x1, PT ;  /* 0xffffffff1100780c */ /* 0x040fe40003f24270 */
[----:B------:R-:W-:Y:S01]  /*0430*/  SEL R8, R6, RZ, !P3 ;  /* 0x000000ff06087207 */ /* 0x000fe20005800000 */
[----:B------:R-:W-:Y:S01]  /*0440*/  VIADD R6, R17, 0x1 ;  /* 0x0000000111067836 */ /* 0x000fe20000000000 */
[----:B------:R-:W-:Y:S01]  /*0450*/  ISETP.GT.AND P1, PT, R2, RZ, P1 ;  /* 0x000000ff0200720c */ /* 0x000fe20000f24270 */
[----:B------:R-:W-:Y:S02]  /*0460*/  IMAD.MOV.U32 R17, RZ, RZ, RZ ;  /* 0x000000ffff117224 */ /* 0x000fe400078e00ff */
[----:B------:R-:W-:Y:S01]  /*0470*/  VIADD R16, R8, 0x4 ;  /* 0x0000000408107836 */ /* 0x000fe20000000000 */
[----:B------:R-:W-:Y:S01]  /*0480*/  ISETP.LT.AND P1, PT, R13, 0x100, P1 ;  /* 0x000001000d00780c */ /* 0x000fe20000f21270 */
[----:B------:R-:W-:Y:S01]  /*0490*/  @!P6 IMAD.MOV R16, RZ, RZ, R8 ;  /* 0x000000ffff10e224 */ /* 0x000fe200078e0208 */
[----:B------:R-:W-:-:S02]  /*04a0*/  ISETP.GE.U32.AND P3, PT, R6, 0x4, PT ;  /* 0x000000040600780c */ /* 0x000fc40003f66070 */
[----:B------:R-:W-:Y:S01]  /*04b0*/  LOP3.LUT R3, R6, R3, RZ, 0xfc, !PT ;  /* 0x0000000306037212 */ /* 0x000fe200078efcff */
[--C-:B------:R-:W-:Y:S01]  /*04c0*/  IMAD.WIDE R6, R7, 0x4, R4.reuse ;  /* 0x0000000407067825 */ /* 0x100fe200078e0204 */
[----:B-----5:R-:W-:Y:S02]  /*04d0*/  SEL R21, R21, RZ, P2 ;  /* 0x000000ff15157207 */ /* 0x020fe40001000000 */
[C---:B------:R-:W-:Y:S02]  /*04e0*/  ISETP.GT.AND P2, PT, R2.reuse, RZ, !P3 ;  /* 0x000000ff0200720c */ /* 0x040fe40005f44270 */
[----:B------:R-:W-:Y:S02]  /*04f0*/  ISETP.GT.AND P3, PT, R2, -0x1, !P3 ;  /* 0xffffffff0200780c */ /* 0x000fe40005f64270 */
[----:B------:R-:W-:Y:S01]  /*0500*/  ISETP.LT.U32.AND P6, PT, R3, 0x4, !P4 ;  /* 0x000000040300780c */ /* 0x000fe200067c1070 */
[C---:B------:R-:W-:Y:S01]  /*0510*/  IMAD.WIDE R2, R13.reuse, 0x4, R4 ;  /* 0x000000040d027825 */ /* 0x040fe200078e0204 */
[C---:B------:R-:W-:Y:S01]  /*0520*/  ISETP.LT.AND P2, PT, R13.reuse, 0x100, P2 ;  /* 0x000001000d00780c */ /* 0x040fe20001741270 */
[----:B------:R1:W2:Y:S01]  /*0530*/  @P1 LDG.E R17, desc[UR4][R6.64] ;  /* 0x0000000406111981 */ /* 0x0002a2000c1e1900 */
[----:B------:R-:W-:-:S03]  /*0540*/  ISETP.LT.AND P3, PT, R13, 0x100, P3 ;  /* 0x000001000d00780c */ /* 0x000fc60001f61270 */
[----:B------:R-:W3:Y:S01]  /*0550*/  @P5 LDG.E R22, desc[UR4][R2.64] ;  /* 0x0000000402165981 */ /* 0x000ee2000c1e1900 */
[----:B-1----:R-:W-:-:S04]  /*0560*/  IMAD.WIDE R6, R9, 0x4, R4 ;  /* 0x0000000409067825 */ /* 0x002fc800078e0204 */
[----:B------:R-:W-:-:S03]  /*0570*/  IMAD.WIDE R8, R25, 0x4, R4 ;  /* 0x0000000419087825 */ /* 0x000fc600078e0204 */
[----:B------:R-:W5:Y:S01]  /*0580*/  @P2 LDG.E R18, desc[UR4][R6.64] ;  /* 0x0000000406122981 */ /* 0x000f62000c1e1900 */
[----:B------:R-:W-:Y:S01]  /*0590*/  CS2R R24, SRZ ;  /* 0x0000000000187805 */ /* 0x000fe2000001ff00 */
[----:B------:R-:W-:Y:S02]  /*05a0*/  IMAD.WIDE R4, R27, 0x4, R4 ;  /* 0x000000041b047825 */ /* 0x000fe400078e0204 */
[----:B------:R-:W5:Y:S04]  /*05b0*/  @P3 LDG.E R23, desc[UR4][R8.64] ;  /* 0x0000000408173981 */ /* 0x000f68000c1e1900 */
[----:B------:R-:W5:Y:S04]  /*05c0*/  @P6 LDG.E R25, desc[UR4][R4.64] ;  /* 0x0000000404196981 */ /* 0x000f68000c1e1900 */
[----:B------:R1:W5:Y:S01]  /*05d0*/  @!P4 LDG.E R24, desc[UR4][R2.64] ;  /* 0x000000040218c981 */ /* 0x000362000c1e1900 */
[----:B------:R-:W-:-:S02]  /*05e0*/  IMAD.IADD R10, R16, 0x1, -R19 ;  /* 0x00000001100a7824 */ /* 0x000fc400078e0a13 */
[----:B------:R-:W-:Y:S02]  /*05f0*/  IMAD.IADD R16, R19, 0x1, -R16 ;  /* 0x0000000113107824 */ /* 0x000fe400078e0a10 */
[----:B------:R-:W-:-:S04]  /*0600*/  IMAD R15, R10, R15, RZ ;  /* 0x0000000f0a0f7224 */ /* 0x000fc800078e02ff */
[----:B------:R-:W-:Y:S02]  /*0610*/  IMAD R14, R14, R16, R15 ;  /* 0x000000100e0e7224 */ /* 0x000fe400078e020f */
[----:B------:R-:W-:Y:S01]  /*0620*/  FADD R21, R12, R21 ;  /* 0x000000150c157221 */ /* 0x000fe20000000000 */
[----:B----4-:R-:W-:Y:S01]  /*0630*/  SEL R20, R20, RZ, P0 ;  /* 0x000000ff14147207 */ /* 0x010fe20000000000 */
[----:B-1----:R-:W1:Y:S01]  /*0640*/  LDC.64 R2, c[0x0][0x210] ;  /* 0x00008400ff027b82 */ /* 0x002e620000000a00 */
[----:B------:R-:W-:Y:S01]  /*0650*/  I2FP.F32.S32 R14, R14 ;  /* 0x0000000e000e7245 */ /* 0x000fe20000201400 */
[----:B------:R-:W-:Y:S01]  /*0660*/  FADD R0, R21, R0 ;  /* 0x0000000015007221 */ /* 0x000fe20000000000 */
[----:B-1----:R-:W-:Y:S01]  /*0670*/  IMAD.WIDE R2, R13, 0x4, R2 ;  /* 0x000000040d027825 */ /* 0x002fe200078e0202 */
[----:B--2---:R-:W-:Y:S02]  /*0680*/  SEL R17, R17, RZ, P1 ;  /* 0x000000ff11117207 */ /* 0x004fe40000800000 */
[----:B------:R-:W-:-:S02]  /*0690*/  FSETP.GT.AND P1, PT, |R14|, 8.50705917302346158658e+37, PT ;  /* 0x7e8000000e00780b */ /* 0x000fc40003f24200 */
[----:B---3--:R-:W-:Y:S01]  /*06a0*/  SEL R22, R22, RZ, P5 ;  /* 0x000000ff16167207 */ /* 0x008fe20002800000 */
[----:B------:R-:W-:Y:S01]  /*06b0*/  FADD R17, R0, R17 ;  /* 0x0000001100117221 */ /* 0x000fe20000000000 */
[----:B------:R-:W-:-:S03]  /*06c0*/  FSETP.GEU.AND P5, PT, |R14|, 1.175494350822287508e-38, PT ;  /* 0x008000000e00780b */ /* 0x000fc60003fae200 */
[----:B------:R-:W-:-:S04]  /*06d0*/  FADD R17, R17, R22 ;  /* 0x0000001611117221 */ /* 0x000fc80000000000 */
[----:B------:R-:W-:Y:S01]  /*06e0*/  FADD R17, R17, R20 ;  /* 0x0000001411117221 */ /* 0x000fe20000000000 */
[----:B-----5:R-:W-:Y:S01]  /*06f0*/  SEL R18, R18, RZ, P2 ;  /* 0x000000ff12127207 */ /* 0x020fe20001000000 */
[----:B------:R-:W-:Y:S01]  /*0700*/  @P1 FMUL R14, R14, 0.25 ;  /* 0x3e8000000e0e1820 */ /* 0x000fe20000400000 */
[----:B------:R-:W-:-:S03]  /*0710*/  SEL R23, R23, RZ, P3 ;  /* 0x000000ff17177207 */ /* 0x000fc60001800000 */
[----:B------:R-:W-:Y:S01]  /*0720*/  FADD R18, R17, R18 ;  /* 0x0000001211127221 */ /* 0x000fe20000000000 */
[----:B------:R-:W-:Y:S01]  /*0730*/  @!P5 FMUL R14, R14, 16777216 ;  /* 0x4b8000000e0ed820 */ /* 0x000fe20000400000 */
[----:B------:R-:W-:Y:S02]  /*0740*/  SEL R25, R25, RZ, P6 ;  /* 0x000000ff19197207 */ /* 0x000fe40003000000 */
[----:B------:R-:W-:Y:S01]  /*0750*/  FADD R18, R18, R23 ;  /* 0x0000001712127221 */ /* 0x000fe20000000000 */
[----:B------:R-:W1:Y:S03]  /*0760*/  MUFU.RCP R5, R14 ;  /* 0x0000000e00057308 */ /* 0x000e660000001000 */
[----:B------:R-:W-:-:S04]  /*0770*/  FADD R25, R18, R25 ;  /* 0x0000001912197221 */ /* 0x000fc80000000000 */
[----:B------:R-:W-:-:S04]  /*0780*/  @P1 FMUL R25, R25, 0.25 ;  /* 0x3e80000019191820 */ /* 0x000fc80000400000 */
[----:B------:R-:W-:-:S04]  /*0790*/  @!P5 FMUL R25, R25, 16777216 ;  /* 0x4b8000001919d820 */ /* 0x000fc80000400000 */
[----:B-1----:R-:W-:Y:S01]  /*07a0*/  FFMA R5, R5, R25, -R24 ;  /* 0x0000001905057223 */ /* 0x002fe20000000818 */
[----:B------:R-:W-:Y:S06]  /*07b0*/  @P4 EXIT ;  /* 0x000000000000494d */ /* 0x000fec0003800000 */
[----:B------:R-:W-:Y:S01]  /*07c0*/  STG.E desc[UR4][R2.64], R5 ;  /* 0x0000000502007986 */ /* 0x000fe2000c101904 */
[----:B------:R-:W-:Y:S05]  /*07d0*/  EXIT ;  /* 0x000000000000794d */ /* 0x000fea0003800000 */
.L_x_0:
[----:B------:R-:W-:-:S00]  /*07e0*/  BRA `(.L_x_0) ;  /* 0xfffffffc00fc7947 */ /* 0x000fc0000383ffff */
[----:B------:R-:W-:-:S00]  /*07f0*/  NOP ;  /* 0x0000000000007918 */ /* 0x000fc00000000000 */
        /* <DEDUP_REMOVED lines=8> */
.L_x_1:


//--------------------- .nv.constant0.triton_poi_fused_avg_pool2d_sub_0 --------------------------
	.section	.nv.constant0.triton_poi_fused_avg_pool2d_sub_0,"a",@progbits
	.sectionflags	@""
	.align	4
.nv.constant0.triton_poi_fused_avg_pool2d_sub_0:
	.zero		548
